	.headerflags	@"EF_CUDA_TEXMODE_UNIFIED EF_CUDA_64BIT_ADDRESS EF_CUDA_ACCELERATORS EF_CUDA_SM90 EF_CUDA_VIRTUAL_SM(EF_CUDA_SM90)"
	.elftype	@"ET_EXEC"


//--------------------- .nv.info                  --------------------------
	.section	.nv.info,"",@"SHT_CUDA_INFO"
	.align	4


	//----- nvinfo : EIATTR_REGCOUNT
	.align		4
        /*0000*/ 	.byte	0x04, 0x2f
        /*0002*/ 	.short	(.L_1 - .L_0)
	.align		4
.L_0:
        /*0004*/ 	.word	index@(triton_poi_fused_convolution_4)
        /*0008*/ 	.word	0x0000000e


	//----- nvinfo : EIATTR_MIN_STACK_SIZE
	.align		4
.L_1:
        /*000c*/ 	.byte	0x04, 0x12
        /*000e*/ 	.short	(.L_3 - .L_2)
	.align		4
.L_2:
        /*0010*/ 	.word	index@(triton_poi_fused_convolution_4)
        /*0014*/ 	.word	0x00000000


	//----- nvinfo : EIATTR_FRAME_SIZE
	.align		4
.L_3:
        /*0018*/ 	.byte	0x04, 0x11
        /*001a*/ 	.short	(.L_5 - .L_4)
	.align		4
.L_4:
        /*001c*/ 	.word	index@(triton_poi_fused_convolution_4)
        /*0020*/ 	.word	0x00000000


	//----- nvinfo : EIATTR_MIN_STACK_SIZE
	.align		4
.L_5:
        /*0024*/ 	.byte	0x04, 0x12
        /*0026*/ 	.short	(.L_7 - .L_6)
	.align		4
.L_6:
        /*0028*/ 	.word	index@(triton_poi_fused_convolution_4)
        /*002c*/ 	.word	0x00000000
.L_7:


//--------------------- .nv.info.triton_poi_fused_convolution_4 --------------------------
	.section	.nv.info.triton_poi_fused_convolution_4,"",@"SHT_CUDA_INFO"
	.sectionflags	@""
	.align	4


	//----- nvinfo : EIATTR_CUDA_API_VERSION
	.align		4
        /*0000*/ 	.byte	0x04, 0x37
        /*0002*/ 	.short	(.L_9 - .L_8)
.L_8:
        /*0004*/ 	.word	0x0000007c


	//----- nvinfo : EIATTR_KPARAM_INFO
	.align		4
.L_9:
        /*0008*/ 	.byte	0x04, 0x17
        /*000a*/ 	.short	(.L_11 - .L_10)
.L_10:
        /*000c*/ 	.word	0x00000000
        /*0010*/ 	.short	0x0002
        /*0012*/ 	.short	0x0010
        /*0014*/ 	.byte	0x00, 0xf0, 0x11, 0x00


	//----- nvinfo : EIATTR_KPARAM_INFO
	.align		4
.L_11:
        /*0018*/ 	.byte	0x04, 0x17
        /*001a*/ 	.short	(.L_13 - .L_12)
.L_12:
        /*001c*/ 	.word	0x00000000
        /*0020*/ 	.short	0x0001
        /*0022*/ 	.short	0x0008
        /*0024*/ 	.byte	0x00, 0xf4, 0x21, 0x00


	//----- nvinfo : EIATTR_KPARAM_INFO
	.align		4
.L_13:
        /*0028*/ 	.byte	0x04, 0x17
        /*002a*/ 	.short	(.L_15 - .L_14)
.L_14:
        /*002c*/ 	.word	0x00000000
        /*0030*/ 	.short	0x0000
        /*0032*/ 	.short	0x0000
        /*0034*/ 	.byte	0x00, 0xf4, 0x21, 0x00


	//----- nvinfo : EIATTR_SPARSE_MMA_MASK
	.align		4
.L_15:
        /*0038*/ 	.byte	0x03, 0x50
        /*003a*/ 	.short	0x0000


	//----- nvinfo : EIATTR_MAXREG_COUNT
	.align		4
        /*003c*/ 	.byte	0x03, 0x1b
        /*003e*/ 	.short	0x00ff


	//----- nvinfo : EIATTR_EXIT_INSTR_OFFSETS
	.align		4
        /*0040*/ 	.byte	0x04, 0x1c
        /*0042*/ 	.short	(.L_17 - .L_16)


	//   ....[0]....
.L_16:
        /*0044*/ 	.word	0x00000190


	//----- nvinfo : EIATTR_REQNTID
	.align		4
.L_17:
        /*0048*/ 	.byte	0x04, 0x10
        /*004a*/ 	.short	(.L_19 - .L_18)
.L_18:
        /*004c*/ 	.word	0x00000080
        /*0050*/ 	.word	0x00000001
        /*0054*/ 	.word	0x00000001


	//----- nvinfo : EIATTR_CBANK_PARAM_SIZE
	.align		4
.L_19:
        /*0058*/ 	.byte	0x03, 0x19
        /*005a*/ 	.short	0x0014


	//----- nvinfo : EIATTR_PARAM_CBANK
	.align		4
        /*005c*/ 	.byte	0x04, 0x0a
        /*005e*/ 	.short	(.L_21 - .L_20)
	.align		4
.L_20:
        /*0060*/ 	.word	index@(.nv.constant0.triton_poi_fused_convolution_4)
        /*0064*/ 	.short	0x0210
        /*0066*/ 	.short	0x0014


	//----- nvinfo : EIATTR_SW_WAR
	.align		4
.L_21:
        /*0068*/ 	.byte	0x04, 0x36
        /*006a*/ 	.short	(.L_23 - .L_22)
.L_22:
        /*006c*/ 	.word	0x00000008
.L_23:


//--------------------- .nv.callgraph             --------------------------
	.section	.nv.callgraph,"",@"SHT_CUDA_CALLGRAPH"
	.align	4
	.sectionentsize	8
	.align		4
        /*0000*/ 	.word	0x00000000
	.align		4
        /*0004*/ 	.word	0xffffffff
	.align		4
        /*0008*/ 	.word	0x00000000
	.align		4
        /*000c*/ 	.word	0xfffffffe
	.align		4
        /*0010*/ 	.word	0x00000000
	.align		4
        /*0014*/ 	.word	0xfffffffd
	.align		4
        /*0018*/ 	.word	0x00000000
	.align		4
        /*001c*/ 	.word	0xfffffffc


//--------------------- .text.triton_poi_fused_convolution_4 --------------------------
	.section	.text.triton_poi_fused_convolution_4,"ax",@progbits
	.align	128
        .global         triton_poi_fused_convolution_4
        .type           triton_poi_fused_convolution_4,@function
        .size           triton_poi_fused_convolution_4,(.L_x_1 - triton_poi_fused_convolution_4)
        .other          triton_poi_fused_convolution_4,@"STO_CUDA_ENTRY STV_DEFAULT"
triton_poi_fused_convolution_4:
.text.triton_poi_fused_convolution_4:
[----:B------:R-:W-:Y:S01]  /*0000*/  LDC R1, c[0x0][0x28] ;  /* 0x00000a00ff017b82 */ /* 0x000fe20000000800 */
[----:B------:R-:W1:Y:S07]  /*0010*/  S2R R0, SR_TID.X ;  /* 0x0000000000007919 */ /* 0x000e6e0000002100 */
[----:B------:R-:W2:Y:S01]  /*0020*/  LDC.64 R4, c[0x0][0x218] ;  /* 0x00008600ff047b82 */ /* 0x000ea20000000a00 */
[----:B------:R-:W-:Y:S01]  /*0030*/  ULDC.64 UR4, c[0x0][0x208] ;  /* 0x0000820000047ab9 */ /* 0x000fe20000000a00 */
[----:B------:R-:W3:Y:S06]  /*0040*/  S2R R7, SR_CTAID.X ;  /* 0x0000000000077919 */ /* 0x000eec0000002500 */
[----:B------:R-:W4:Y:S01]  /*0050*/  LDC.64 R2, c[0x0][0x210] ;  /* 0x00008400ff027b82 */ /* 0x000f220000000a00 */
[----:B-1----:R-:W-:-:S04]  /*0060*/  SHF.L.U32 R0, R0, 0x2, RZ ;  /* 0x0000000200007819 */ /* 0x002fc800000006ff */
[----:B------:R-:W-:-:S04]  /*0070*/  LOP3.LUT R0, R0, 0x1fc, RZ, 0xc0, !PT ;  /* 0x000001fc00007812 */ /* 0x000fc800078ec0ff */
[----:B---3--:R-:W-:-:S05]  /*0080*/  LEA R7, R7, R0, 0x9 ;  /* 0x0000000007077211 */ /* 0x008fca00078e48ff */
[----:B------:R-:W-:-:S04]  /*0090*/  IMAD.HI R0, R7, 0x2aaaaaab, RZ ;  /* 0x2aaaaaab07007827 */ /* 0x000fc800078e02ff */
[----:B----4-:R-:W-:Y:S01]  /*00a0*/  IMAD.WIDE R2, R7, 0x4, R2 ;  /* 0x0000000407027825 */ /* 0x010fe200078e0202 */
[----:B------:R-:W-:-:S04]  /*00b0*/  SHF.R.U32.HI R9, RZ, 0x1f, R0 ;  /* 0x0000001fff097819 */ /* 0x000fc80000011600 */
[----:B------:R-:W-:-:S04]  /*00c0*/  LEA.HI.SX32 R9, R0, R9, 0x1e ;  /* 0x0000000900097211 */ /* 0x000fc800078ff2ff */
[----:B------:R-:W-:-:S04]  /*00d0*/  SHF.R.S32.HI R0, RZ, 0x1f, R9 ;  /* 0x0000001fff007819 */ /* 0x000fc80000011409 */
[----:B------:R-:W-:-:S04]  /*00e0*/  LEA.HI R0, R0, R9, RZ, 0x9 ;  /* 0x0000000900007211 */ /* 0x000fc800078f48ff */
[----:B------:R-:W-:-:S04]  /*00f0*/  LOP3.LUT R0, R0, 0xfffffe00, RZ, 0xc0, !PT ;  /* 0xfffffe0000007812 */ /* 0x000fc800078ec0ff */
[----:B------:R-:W-:-:S05]  /*0100*/  IADD3 R9, R9, -R0, RZ ;  /* 0x8000000009097210 */ /* 0x000fca0007ffe0ff */
[----:B--2---:R-:W-:Y:S02]  /*0110*/  IMAD.WIDE R4, R9, 0x4, R4 ;  /* 0x0000000409047825 */ /* 0x004fe400078e0204 */
[----:B------:R-:W2:Y:S04]  /*0120*/  LDG.E.128 R8, desc[UR4][R2.64] ;  /* 0x0000000402087981 */ /* 0x000ea8000c1e1d00 */
[----:B------:R-:W2:Y:S02]  /*0130*/  LDG.E.EL R4, desc[UR4][R4.64] ;  /* 0x0000000404047981 */ /* 0x000ea4000c2e1900 */
[--C-:B--2---:R-:W-:Y:S01]  /*0140*/  FADD R8, R8, R4.reuse ;  /* 0x0000000408087221 */ /* 0x104fe20000000000 */
[--C-:B------:R-:W-:Y:S01]  /*0150*/  FADD R9, R9, R4.reuse ;  /* 0x0000000409097221 */ /* 0x100fe20000000000 */
[--C-:B------:R-:W-:Y:S01]  /*0160*/  FADD R10, R10, R4.reuse ;  /* 0x000000040a0a7221 */ /* 0x100fe20000000000 */
[----:B------:R-:W-:-:S05]  /*0170*/  FADD R11, R11, R4 ;  /* 0x000000040b0b7221 */ /* 0x000fca0000000000 */
[----:B------:R-:W-:Y:S01]  /*0180*/  STG.E.128 desc[UR4][R2.64], R8 ;  /* 0x0000000802007986 */ /* 0x000fe2000c101d04 */
[----:B------:R-:W-:Y:S05]  /*0190*/  EXIT ;  /* 0x000000000000794d */ /* 0x000fea0003800000 */
.L_x_0:
[----:B------:R-:W-:-:S00]  /*01a0*/  BRA `(.L_x_0) ;  /* 0xfffffffc00fc7947 */ /* 0x000fc0000383ffff */
[----:B------:R-:W-:-:S00]  /*01b0*/  NOP ;  /* 0x0000000000007918 */ /* 0x000fc00000000000 */
        /* <DEDUP_REMOVED lines=12> */
.L_x_1:


//--------------------- .nv.constant0.triton_poi_fused_convolution_4 --------------------------
	.section	.nv.constant0.triton_poi_fused_convolution_4,"a",@progbits
	.sectionflags	@""
	.align	4
.nv.constant0.triton_poi_fused_convolution_4:
	.zero		548
